	.headerflags	@"EF_CUDA_TEXMODE_UNIFIED EF_CUDA_64BIT_ADDRESS EF_CUDA_ACCELERATORS EF_CUDA_SM90 EF_CUDA_VIRTUAL_SM(EF_CUDA_SM90)"
	.elftype	@"ET_EXEC"


//--------------------- .nv.info                  --------------------------
	.section	.nv.info,"",@"SHT_CUDA_INFO"
	.align	4


	//----- nvinfo : EIATTR_REGCOUNT
	.align		4
        /*0000*/ 	.byte	0x04, 0x2f
        /*0002*/ 	.short	(.L_3 - .L_2)
	.align		4
.L_2:
        /*0004*/ 	.word	index@(triton_poi_fused__native_batch_norm_legit_no_training_relu_5)
        /*0008*/ 	.word	0x00000012


	//----- nvinfo : EIATTR_MIN_STACK_SIZE
	.align		4
.L_3:
        /*000c*/ 	.byte	0x04, 0x12
        /*000e*/ 	.short	(.L_5 - .L_4)
	.align		4
.L_4:
        /*0010*/ 	.word	index@(triton_poi_fused__native_batch_norm_legit_no_training_relu_5)
        /*0014*/ 	.word	0x00000000


	//----- nvinfo : EIATTR_FRAME_SIZE
	.align		4
.L_5:
        /*0018*/ 	.byte	0x04, 0x11
        /*001a*/ 	.short	(.L_7 - .L_6)
	.align		4
.L_6:
        /*001c*/ 	.word	index@(triton_poi_fused__native_batch_norm_legit_no_training_relu_5)
        /*0020*/ 	.word	0x00000000


	//----- nvinfo : EIATTR_MIN_STACK_SIZE
	.align		4
.L_7:
        /*0024*/ 	.byte	0x04, 0x12
        /*0026*/ 	.short	(.L_9 - .L_8)
	.align		4
.L_8:
        /*0028*/ 	.word	index@(triton_poi_fused__native_batch_norm_legit_no_training_relu_5)
        /*002c*/ 	.word	0x00000000
.L_9:


//--------------------- .nv.info.triton_poi_fused__native_batch_norm_legit_no_training_relu_5 --------------------------
	.section	.nv.info.triton_poi_fused__native_batch_norm_legit_no_training_relu_5,"",@"SHT_CUDA_INFO"
	.sectionflags	@""
	.align	4


	//----- nvinfo : EIATTR_CUDA_API_VERSION
	.align		4
        /*0000*/ 	.byte	0x04, 0x37
        /*0002*/ 	.short	(.L_11 - .L_10)
.L_10:
        /*0004*/ 	.word	0x0000007c


	//----- nvinfo : EIATTR_KPARAM_INFO
	.align		4
.L_11:
        /*0008*/ 	.byte	0x04, 0x17
        /*000a*/ 	.short	(.L_13 - .L_12)
.L_12:
        /*000c*/ 	.word	0x00000000
        /*0010*/ 	.short	0x0006
        /*0012*/ 	.short	0x0030
        /*0014*/ 	.byte	0x00, 0xf0, 0x11, 0x00


	//----- nvinfo : EIATTR_KPARAM_INFO
	.align		4
.L_13:
        /*0018*/ 	.byte	0x04, 0x17
        /*001a*/ 	.short	(.L_15 - .L_14)
.L_14:
        /*001c*/ 	.word	0x00000000
        /*0020*/ 	.short	0x0005
        /*0022*/ 	.short	0x0028
        /*0024*/ 	.byte	0x00, 0xf4, 0x21, 0x00


	//----- nvinfo : EIATTR_KPARAM_INFO
	.align		4
.L_15:
        /*0028*/ 	.byte	0x04, 0x17
        /*002a*/ 	.short	(.L_17 - .L_16)
.L_16:
        /*002c*/ 	.word	0x00000000
        /*0030*/ 	.short	0x0004
        /*0032*/ 	.short	0x0020
        /*0034*/ 	.byte	0x00, 0xf4, 0x21, 0x00


	//----- nvinfo : EIATTR_KPARAM_INFO
	.align		4
.L_17:
        /*0038*/ 	.byte	0x04, 0x17
        /*003a*/ 	.short	(.L_19 - .L_18)
.L_18:
        /*003c*/ 	.word	0x00000000
        /*0040*/ 	.short	0x0003
        /*0042*/ 	.short	0x0018
        /*0044*/ 	.byte	0x00, 0xf4, 0x21, 0x00


	//----- nvinfo : EIATTR_KPARAM_INFO
	.align		4
.L_19:
        /*0048*/ 	.byte	0x04, 0x17
        /*004a*/ 	.short	(.L_21 - .L_20)
.L_20:
        /*004c*/ 	.word	0x00000000
        /*0050*/ 	.short	0x0002
        /*0052*/ 	.short	0x0010
        /*0054*/ 	.byte	0x00, 0xf4, 0x21, 0x00


	//----- nvinfo : EIATTR_KPARAM_INFO
	.align		4
.L_21:
        /*0058*/ 	.byte	0x04, 0x17
        /*005a*/ 	.short	(.L_23 - .L_22)
.L_22:
        /*005c*/ 	.word	0x00000000
        /*0060*/ 	.short	0x0001
        /*0062*/ 	.short	0x0008
        /*0064*/ 	.byte	0x00, 0xf4, 0x21, 0x00


	//----- nvinfo : EIATTR_KPARAM_INFO
	.align		4
.L_23:
        /*0068*/ 	.byte	0x04, 0x17
        /*006a*/ 	.short	(.L_25 - .L_24)
.L_24:
        /*006c*/ 	.word	0x00000000
        /*0070*/ 	.short	0x0000
        /*0072*/ 	.short	0x0000
        /*0074*/ 	.byte	0x00, 0xf4, 0x21, 0x00


	//----- nvinfo : EIATTR_SPARSE_MMA_MASK
	.align		4
.L_25:
        /*0078*/ 	.byte	0x03, 0x50
        /*007a*/ 	.short	0x0000


	//----- nvinfo : EIATTR_MAXREG_COUNT
	.align		4
        /*007c*/ 	.byte	0x03, 0x1b
        /*007e*/ 	.short	0x00ff


	//----- nvinfo : EIATTR_EXIT_INSTR_OFFSETS
	.align		4
        /*0080*/ 	.byte	0x04, 0x1c
        /*0082*/ 	.short	(.L_27 - .L_26)


	//   ....[0]....
.L_26:
        /*0084*/ 	.word	0x000003c0


	//----- nvinfo : EIATTR_REQNTID
	.align		4
.L_27:
        /*0088*/ 	.byte	0x04, 0x10
        /*008a*/ 	.short	(.L_29 - .L_28)
.L_28:
        /*008c*/ 	.word	0x00000100
        /*0090*/ 	.word	0x00000001
        /*0094*/ 	.word	0x00000001


	//----- nvinfo : EIATTR_CBANK_PARAM_SIZE
	.align		4
.L_29:
        /*0098*/ 	.byte	0x03, 0x19
        /*009a*/ 	.short	0x0034


	//----- nvinfo : EIATTR_PARAM_CBANK
	.align		4
        /*009c*/ 	.byte	0x04, 0x0a
        /*009e*/ 	.short	(.L_31 - .L_30)
	.align		4
.L_30:
        /*00a0*/ 	.word	index@(.nv.constant0.triton_poi_fused__native_batch_norm_legit_no_training_relu_5)
        /*00a4*/ 	.short	0x0210
        /*00a6*/ 	.short	0x0034


	//----- nvinfo : EIATTR_SW_WAR
	.align		4
.L_31:
        /*00a8*/ 	.byte	0x04, 0x36
        /*00aa*/ 	.short	(.L_33 - .L_32)
.L_32:
        /*00ac*/ 	.word	0x00000008
.L_33:


//--------------------- .nv.callgraph             --------------------------
	.section	.nv.callgraph,"",@"SHT_CUDA_CALLGRAPH"
	.align	4
	.sectionentsize	8
	.align		4
        /*0000*/ 	.word	0x00000000
	.align		4
        /*0004*/ 	.word	0xffffffff
	.align		4
        /*0008*/ 	.word	0x00000000
	.align		4
        /*000c*/ 	.word	0xfffffffe
	.align		4
        /*0010*/ 	.word	0x00000000
	.align		4
        /*0014*/ 	.word	0xfffffffd
	.align		4
        /*0018*/ 	.word	0x00000000
	.align		4
        /*001c*/ 	.word	0xfffffffc


//--------------------- .nv.constant4             --------------------------
	.section	.nv.constant4,"a",@progbits
	.align	8
	.align		8
.nv.constant4:
        /*0000*/ 	.dword	_$_str
	.align		8
        /*0008*/ 	.dword	_$_str_$_2


//--------------------- .text.triton_poi_fused__native_batch_norm_legit_no_training_relu_5 --------------------------
	.section	.text.triton_poi_fused__native_batch_norm_legit_no_training_relu_5,"ax",@progbits
	.align	128
        .global         triton_poi_fused__native_batch_norm_legit_no_training_relu_5
        .type           triton_poi_fused__native_batch_norm_legit_no_training_relu_5,@function
        .size           triton_poi_fused__native_batch_norm_legit_no_training_relu_5,(.L_x_1 - triton_poi_fused__native_batch_norm_legit_no_training_relu_5)
        .other          triton_poi_fused__native_batch_norm_legit_no_training_relu_5,@"STO_CUDA_ENTRY STV_DEFAULT"
triton_poi_fused__native_batch_norm_legit_no_training_relu_5:
.text.triton_poi_fused__native_batch_norm_legit_no_training_relu_5:
[----:B------:R-:W-:Y:S01]  /*0000*/  LDC R1, c[0x0][0x28] ;  /* 0x00000a00ff017b82 */ /* 0x000fe20000000800 */
[----:B------:R-:W1:Y:S07]  /*0010*/  S2R R0, SR_TID.X ;  /* 0x0000000000007919 */ /* 0x000e6e0000002100 */
[----:B------:R-:W2:Y:S01]  /*0020*/  LDC.64 R2, c[0x0][0x220] ;  /* 0x00008800ff027b82 */ /* 0x000ea20000000a00 */
[----:B------:R-:W-:Y:S01]  /*0030*/  ULDC.64 UR4, c[0x0][0x208] ;  /* 0x0000820000047ab9 */ /* 0x000fe20000000a00 */
[----:B------:R-:W3:Y:S06]  /*0040*/  S2R R5, SR_CTAID.X ;  /* 0x0000000000057919 */ /* 0x000eec0000002500 */
[----:B------:R-:W4:Y:S08]  /*0050*/  LDC.64 R6, c[0x0][0x218] ;  /* 0x00008600ff067b82 */ /* 0x000f300000000a00 */
[----:B------:R-:W5:Y:S08]  /*0060*/  LDC.64 R8, c[0x0][0x228] ;  /* 0x00008a00ff087b82 */ /* 0x000f700000000a00 */
[----:B------:R-:W5:Y:S01]  /*0070*/  LDC.64 R10, c[0x0][0x230] ;  /* 0x00008c00ff0a7b82 */ /* 0x000f620000000a00 */
[----:B-1----:R-:W-:-:S04]  /*0080*/  SHF.L.U32 R0, R0, 0x1, RZ ;  /* 0x0000000100007819 */ /* 0x002fc800000006ff */
[----:B------:R-:W-:-:S04]  /*0090*/  LOP3.LUT R0, R0, 0x1fe, RZ, 0xc0, !PT ;  /* 0x000001fe00007812 */ /* 0x000fc800078ec0ff */
[----:B---3--:R-:W-:-:S05]  /*00a0*/  LEA R0, R5, R0, 0x9 ;  /* 0x0000000005007211 */ /* 0x008fca00078e48ff */
[----:B------:R-:W-:-:S05]  /*00b0*/  IMAD.HI R4, R0, 0x2aaaaaab, RZ ;  /* 0x2aaaaaab00047827 */ /* 0x000fca00078e02ff */
[----:B------:R-:W-:-:S04]  /*00c0*/  SHF.R.U32.HI R5, RZ, 0x1f, R4 ;  /* 0x0000001fff057819 */ /* 0x000fc80000011604 */
[----:B------:R-:W-:-:S05]  /*00d0*/  LEA.HI R5, R4, R5, RZ, 0x1b ;  /* 0x0000000504057211 */ /* 0x000fca00078fd8ff */
[----:B------:R-:W-:Y:S02]  /*00e0*/  IMAD R13, R5, -0xc0, R0 ;  /* 0xffffff40050d7824 */ /* 0x000fe400078e0200 */
[----:B------:R-:W1:Y:S02]  /*00f0*/  LDC.64 R4, c[0x0][0x210] ;  /* 0x00008400ff047b82 */ /* 0x000e640000000a00 */
[----:B--2---:R-:W-:-:S06]  /*0100*/  IMAD.WIDE R2, R13, 0x4, R2 ;  /* 0x000000040d027825 */ /* 0x004fcc00078e0202 */
[----:B------:R-:W2:Y:S01]  /*0110*/  LDG.E.EL.64 R2, desc[UR4][R2.64] ;  /* 0x0000000402027981 */ /* 0x000ea2000c2e1b00 */
[----:B----4-:R-:W-:-:S04]  /*0120*/  IMAD.WIDE R6, R13, 0x4, R6 ;  /* 0x000000040d067825 */ /* 0x010fc800078e0206 */
[C---:B-----5:R-:W-:Y:S02]  /*0130*/  IMAD.WIDE R8, R13.reuse, 0x4, R8 ;  /* 0x000000040d087825 */ /* 0x060fe400078e0208 */
[----:B------:R-:W3:Y:S02]  /*0140*/  LDG.E.EL.64 R6, desc[UR4][R6.64] ;  /* 0x0000000406067981 */ /* 0x000ee4000c2e1b00 */
[----:B0-----:R-:W-:Y:S02]  /*0150*/  IMAD.WIDE R10, R13, 0x4, R10 ;  /* 0x000000040d0a7825 */ /* 0x001fe400078e020a */
[----:B------:R-:W4:Y:S04]  /*0160*/  LDG.E.EL.64 R8, desc[UR4][R8.64] ;  /* 0x0000000408087981 */ /* 0x000f28000c2e1b00 */
[----:B------:R-:W4:Y:S01]  /*0170*/  LDG.E.EL.64 R10, desc[UR4][R10.64] ;  /* 0x000000040a0a7981 */ /* 0x000f22000c2e1b00 */
[----:B-1----:R-:W-:-:S06]  /*0180*/  IMAD.WIDE R4, R0, 0x4, R4 ;  /* 0x0000000400047825 */ /* 0x002fcc00078e0204 */
[----:B------:R-:W3:Y:S01]  /*0190*/  LDG.E.64 R4, desc[UR4][R4.64] ;  /* 0x0000000404047981 */ /* 0x000ee2000c1e1b00 */
[----:B------:R-:W-:Y:S01]  /*01a0*/  HFMA2.MMA R14, -RZ, RZ, 1.625, 0 ;  /* 0x3e800000ff0e7435 */ /* 0x000fe200000001ff */
[----:B--2---:R-:W-:Y:S01]  /*01b0*/  FADD R2, R2, 0.0010000000474974513054 ;  /* 0x3a83126f02027421 */ /* 0x004fe20000000000 */
[----:B------:R-:W-:-:S03]  /*01c0*/  FADD R3, R3, 0.0010000000474974513054 ;  /* 0x3a83126f03037421 */ /* 0x000fc60000000000 */
[----:B------:R-:W0:Y:S08]  /*01d0*/  MUFU.SQRT R12, R2 ;  /* 0x00000002000c7308 */ /* 0x000e300000002000 */
[----:B------:R1:W2:Y:S01]  /*01e0*/  MUFU.SQRT R13, R3 ;  /* 0x00000003000d7308 */ /* 0x0002a20000002000 */
[C---:B0-----:R-:W-:Y:S02]  /*01f0*/  FSETP.GT.AND P0, PT, R12.reuse, 8.50705917302346158658e+37, PT ;  /* 0x7e8000000c00780b */ /* 0x041fe40003f04000 */
[----:B------:R-:W-:Y:S01]  /*0200*/  FSETP.GEU.AND P2, PT, R12, 1.175494350822287508e-38, PT ;  /* 0x008000000c00780b */ /* 0x000fe20003f4e000 */
[----:B-1----:R-:W0:Y:S01]  /*0210*/  LDC.64 R2, c[0x0][0x238] ;  /* 0x00008e00ff027b82 */ /* 0x002e220000000a00 */
[----:B--2---:R-:W-:-:S02]  /*0220*/  FSETP.GT.AND P1, PT, R13, 8.50705917302346158658e+37, PT ;  /* 0x7e8000000d00780b */ /* 0x004fc40003f24000 */
[----:B------:R-:W-:-:S07]  /*0230*/  FSETP.GEU.AND P3, PT, R13, 1.175494350822287508e-38, PT ;  /* 0x008000000d00780b */ /* 0x000fce0003f6e000 */
[----:B------:R-:W-:-:S04]  /*0240*/  @P0 FMUL R12, R12, 0.25 ;  /* 0x3e8000000c0c0820 */ /* 0x000fc80000400000 */
[----:B------:R-:W-:Y:S01]  /*0250*/  @!P2 FMUL R12, R12, 16777216 ;  /* 0x4b8000000c0ca820 */ /* 0x000fe20000400000 */
[----:B------:R-:W-:-:S04]  /*0260*/  @P1 FMUL R13, R13, 0.25 ;  /* 0x3e8000000d0d1820 */ /* 0x000fc80000400000 */
[----:B------:R-:W-:Y:S01]  /*0270*/  @!P3 FMUL R13, R13, 16777216 ;  /* 0x4b8000000d0db820 */ /* 0x000fe20000400000 */
[----:B------:R-:W1:Y:S01]  /*0280*/  MUFU.RCP R12, R12 ;  /* 0x0000000c000c7308 */ /* 0x000e620000001000 */
[----:B------:R-:W-:-:S07]  /*0290*/  FSEL R15, R14, 1, P0 ;  /* 0x3f8000000e0f7808 */ /* 0x000fce0000000000 */
[----:B------:R-:W2:Y:S01]  /*02a0*/  MUFU.RCP R13, R13 ;  /* 0x0000000d000d7308 */ /* 0x000ea20000001000 */
[----:B------:R-:W-:Y:S01]  /*02b0*/  FSEL R14, R14, 1, P1 ;  /* 0x3f8000000e0e7808 */ /* 0x000fe20000800000 */
[----:B------:R-:W-:-:S04]  /*02c0*/  @!P2 FMUL R15, R15, 16777216 ;  /* 0x4b8000000f0fa820 */ /* 0x000fc80000400000 */
[----:B------:R-:W-:Y:S01]  /*02d0*/  @!P3 FMUL R14, R14, 16777216 ;  /* 0x4b8000000e0eb820 */ /* 0x000fe20000400000 */
[----:B---3--:R-:W-:Y:S01]  /*02e0*/  FADD R5, R5, -R7 ;  /* 0x8000000705057221 */ /* 0x008fe20000000000 */
[----:B------:R-:W-:Y:S01]  /*02f0*/  FADD R4, R4, -R6 ;  /* 0x8000000604047221 */ /* 0x000fe20000000000 */
[----:B-1----:R-:W-:Y:S01]  /*0300*/  FMUL R15, R12, R15 ;  /* 0x0000000f0c0f7220 */ /* 0x002fe20000400000 */
[----:B--2---:R-:W-:-:S03]  /*0310*/  FMUL R14, R13, R14 ;  /* 0x0000000e0d0e7220 */ /* 0x004fc60000400000 */
[----:B------:R-:W-:Y:S01]  /*0320*/  FMUL R15, R4, R15 ;  /* 0x0000000f040f7220 */ /* 0x000fe20000400000 */
[----:B------:R-:W-:-:S03]  /*0330*/  FMUL R14, R5, R14 ;  /* 0x0000000e050e7220 */ /* 0x000fc60000400000 */
[----:B----4-:R-:W-:Y:S01]  /*0340*/  FFMA R8, R8, R15, R10 ;  /* 0x0000000f08087223 */ /* 0x010fe2000000000a */
[----:B------:R-:W-:-:S04]  /*0350*/  FFMA R9, R9, R14, R11 ;  /* 0x0000000e09097223 */ /* 0x000fc8000000000b */
[----:B------:R-:W-:Y:S02]  /*0360*/  FSETP.GEU.AND P0, PT, R8, RZ, PT ;  /* 0x000000ff0800720b */ /* 0x000fe40003f0e000 */
[C---:B------:R-:W-:Y:S01]  /*0370*/  FSETP.GEU.AND P1, PT, R9.reuse, RZ, PT ;  /* 0x000000ff0900720b */ /* 0x040fe20003f2e000 */
[----:B0-----:R-:W-:Y:S01]  /*0380*/  IMAD.WIDE R2, R0, 0x4, R2 ;  /* 0x0000000400027825 */ /* 0x001fe200078e0202 */
[----:B------:R-:W-:Y:S02]  /*0390*/  FSEL R8, R8, RZ, P0 ;  /* 0x000000ff08087208 */ /* 0x000fe40000000000 */
[----:B------:R-:W-:-:S05]  /*03a0*/  FSEL R9, R9, RZ, P1 ;  /* 0x000000ff09097208 */ /* 0x000fca0000800000 */
[----:B------:R-:W-:Y:S01]  /*03b0*/  STG.E.64 desc[UR4][R2.64], R8 ;  /* 0x0000000802007986 */ /* 0x000fe2000c101b04 */
[----:B------:R-:W-:Y:S05]  /*03c0*/  EXIT ;  /* 0x000000000000794d */ /* 0x000fea0003800000 */
.L_x_0:
[----:B------:R-:W-:-:S00]  /*03d0*/  BRA `(.L_x_0) ;  /* 0xfffffffc00fc7947 */ /* 0x000fc0000383ffff */
[----:B------:R-:W-:-:S00]  /*03e0*/  NOP ;  /* 0x0000000000007918 */ /* 0x000fc00000000000 */
        /* <DEDUP_REMOVED lines=9> */
.L_x_1:


//--------------------- .nv.global.init           --------------------------
	.section	.nv.global.init,"aw",@progbits
.nv.global.init:
	.type		_$_str,@object
	.size		_$_str,(_$_str_$_2 - _$_str)
_$_str:
        /*0000*/ 	.byte	0x5f, 0x5f, 0x43, 0x55, 0x44, 0x41, 0x5f, 0x46, 0x54, 0x5a, 0x00
	.type		_$_str_$_2,@object
	.size		_$_str_$_2,(.L_1 - _$_str_$_2)
_$_str_$_2:
        /*000b*/ 	.byte	0x5f, 0x5f, 0x43, 0x55, 0x44, 0x41, 0x5f, 0x50, 0x52, 0x45, 0x43, 0x5f, 0x53, 0x51, 0x52, 0x54
        /*001b*/ 	.byte	0x00
.L_1:


//--------------------- .nv.constant0.triton_poi_fused__native_batch_norm_legit_no_training_relu_5 --------------------------
	.section	.nv.constant0.triton_poi_fused__native_batch_norm_legit_no_training_relu_5,"a",@progbits
	.sectionflags	@""
	.align	4
.nv.constant0.triton_poi_fused__native_batch_norm_legit_no_training_relu_5:
	.zero		580
